//
// Generated by NVIDIA NVVM Compiler
//
// Compiler Build ID: CL-36424714
// Cuda compilation tools, release 13.0, V13.0.88
// Based on NVVM 20.0.0
//

.version 9.0
.target sm_100
.address_size 64

	// .globl	_Z21MatrixTransposeKernelPfS_ii
// _ZZ21MatrixTransposeKernelPfS_iiE4ds_N has been demoted

.visible .entry _Z21MatrixTransposeKernelPfS_ii(
	.param .u64 .ptr .align 1 _Z21MatrixTransposeKernelPfS_ii_param_0,
	.param .u64 .ptr .align 1 _Z21MatrixTransposeKernelPfS_ii_param_1,
	.param .u32 _Z21MatrixTransposeKernelPfS_ii_param_2,
	.param .u32 _Z21MatrixTransposeKernelPfS_ii_param_3
)
{
	.reg .pred 	%p<7>;
	.reg .b32 	%r<26>;
	.reg .b32 	%f<3>;
	.reg .b64 	%rd<9>;
	// demoted variable
	.shared .align 4 .b8 _ZZ21MatrixTransposeKernelPfS_iiE4ds_N[4224];
	ld.param.u64 	%rd1, [_Z21MatrixTransposeKernelPfS_ii_param_0];
	ld.param.u64 	%rd2, [_Z21MatrixTransposeKernelPfS_ii_param_1];
	ld.param.u32 	%r7, [_Z21MatrixTransposeKernelPfS_ii_param_2];
	ld.param.u32 	%r9, [_Z21MatrixTransposeKernelPfS_ii_param_3];
	mov.u32 	%r10, %ctaid.y;
	mov.u32 	%r11, %ctaid.x;
	mov.u32 	%r1, %tid.y;
	mov.u32 	%r2, %tid.x;
	shl.b32 	%r12, %r11, 5;
	shl.b32 	%r13, %r10, 5;
	add.s32 	%r3, %r13, %r1;
	add.s32 	%r4, %r12, %r2;
	add.s32 	%r5, %r12, %r1;
	setp.ge.s32 	%p1, %r5, %r7;
	add.s32 	%r14, %r13, %r2;
	setp.ge.s32 	%p2, %r14, %r9;
	or.pred  	%p3, %p1, %p2;
	@%p3 bra 	$L__BB0_2;
	cvta.to.global.u64 	%rd3, %rd1;
	mad.lo.s32 	%r15, %r9, %r5, %r14;
	mul.wide.u32 	%rd4, %r15, 4;
	add.s64 	%rd5, %rd3, %rd4;
	ld.global.f32 	%f1, [%rd5];
	mov.u32 	%r16, _ZZ21MatrixTransposeKernelPfS_iiE4ds_N;
	mad.lo.s32 	%r17, %r2, 132, %r16;
	shl.b32 	%r18, %r1, 2;
	add.s32 	%r19, %r17, %r18;
	st.shared.f32 	[%r19], %f1;
$L__BB0_2:
	bar.sync 	0;
	setp.ge.s32 	%p4, %r3, %r9;
	setp.ge.s32 	%p5, %r4, %r7;
	or.pred  	%p6, %p4, %p5;
	@%p6 bra 	$L__BB0_4;
	mov.u32 	%r21, _ZZ21MatrixTransposeKernelPfS_iiE4ds_N;
	mad.lo.s32 	%r22, %r1, 132, %r21;
	shl.b32 	%r23, %r2, 2;
	add.s32 	%r24, %r22, %r23;
	ld.shared.f32 	%f2, [%r24];
	mad.lo.s32 	%r25, %r7, %r3, %r4;
	cvta.to.global.u64 	%rd6, %rd2;
	mul.wide.u32 	%rd7, %r25, 4;
	add.s64 	%rd8, %rd6, %rd7;
	st.global.f32 	[%rd8], %f2;
$L__BB0_4:
	ret;

}


// ===== COMPILED SASS (sm_100) =====

	.target	sm_100

	.elftype	@"ET_EXEC"


//--------------------- .note.nv.tkinfo           --------------------------
	.section	.note.nv.tkinfo,"",@"SHT_NOTE"
	.sectionflags	@"SHF_NOTE_NV_TKINFO"
	.tkinfo
        /*0018*/ 	.word	0x00000002
        /*0030*/ 	.string	""
        /*0030*/ 	.string	"ptxas"
        /*0030*/ 	.string	"Cuda compilation tools, release 13.0, V13.0.88"
        /*0030*/ 	.string	"Build cuda_13.0.r13.0/compiler.36424714_0"
        /*0030*/ 	.string	"-arch sm_100 -m 64 "



//--------------------- .note.nv.cuinfo           --------------------------
	.section	.note.nv.cuinfo,"",@"SHT_NOTE"
	.sectionflags	@"SHF_NOTE_NV_CUINFO"
        /*0018*/ 	.short	0x0002
        /*001a*/ 	.short	0x0064
        /*001c*/ 	.short	0x0082
	.zero		2


//--------------------- .nv.info                  --------------------------
	.section	.nv.info,"",@"SHT_CUDA_INFO"
	.align	4


	//----- nvinfo : EIATTR_REGCOUNT
	.align		4
        /*0000*/ 	.byte	0x04, 0x2f
        /*0002*/ 	.short	(.L_1 - .L_0)
	.align		4
.L_0:
        /*0004*/ 	.word	index@(_Z21MatrixTransposeKernelPfS_ii)
        /*0008*/ 	.word	0x0000000e


	//----- nvinfo : EIATTR_FRAME_SIZE
	.align		4
.L_1:
        /*000c*/ 	.byte	0x04, 0x11
        /*000e*/ 	.short	(.L_3 - .L_2)
	.align		4
.L_2:
        /*0010*/ 	.word	index@(_Z21MatrixTransposeKernelPfS_ii)
        /*0014*/ 	.word	0x00000000


	//----- nvinfo : EIATTR_MIN_STACK_SIZE
	.align		4
.L_3:
        /*0018*/ 	.byte	0x04, 0x12
        /*001a*/ 	.short	(.L_5 - .L_4)
	.align		4
.L_4:
        /*001c*/ 	.word	index@(_Z21MatrixTransposeKernelPfS_ii)
        /*0020*/ 	.word	0x00000000
.L_5:


//--------------------- .nv.compat                --------------------------
	.section	.nv.compat,"",@"SHT_CUDA_COMPAT_INFO"
	.align	4
        /*0000*/ 	.byte	0x02, 0x09, 0x00, 0x00, 0x02, 0x02, 0x01, 0x00, 0x02, 0x05, 0x05, 0x00, 0x03, 0x07, 0x01, 0x01
        /*0010*/ 	.byte	0x02, 0x03, 0x00, 0x00, 0x02, 0x06, 0x01, 0x00, 0x04, 0x0b, 0x08, 0x00, 0x09, 0x00, 0x00, 0x00
        /*0020*/ 	.byte	0x00, 0x00, 0x00, 0x00


//--------------------- .nv.info._Z21MatrixTransposeKernelPfS_ii --------------------------
	.section	.nv.info._Z21MatrixTransposeKernelPfS_ii,"",@"SHT_CUDA_INFO"
	.sectionflags	@""
	.align	4


	//----- nvinfo : EIATTR_CUDA_API_VERSION
	.align		4
        /*0000*/ 	.byte	0x04, 0x37
        /*0002*/ 	.short	(.L_7 - .L_6)
.L_6:
        /*0004*/ 	.word	0x00000082


	//----- nvinfo : EIATTR_KPARAM_INFO
	.align		4
.L_7:
        /*0008*/ 	.byte	0x04, 0x17
        /*000a*/ 	.short	(.L_9 - .L_8)
.L_8:
        /*000c*/ 	.word	0x00000000
        /*0010*/ 	.short	0x0003
        /*0012*/ 	.short	0x0014
        /*0014*/ 	.byte	0x00, 0xf0, 0x11, 0x00


	//----- nvinfo : EIATTR_KPARAM_INFO
	.align		4
.L_9:
        /*0018*/ 	.byte	0x04, 0x17
        /*001a*/ 	.short	(.L_11 - .L_10)
.L_10:
        /*001c*/ 	.word	0x00000000
        /*0020*/ 	.short	0x0002
        /*0022*/ 	.short	0x0010
        /*0024*/ 	.byte	0x00, 0xf0, 0x11, 0x00


	//----- nvinfo : EIATTR_KPARAM_INFO
	.align		4
.L_11:
        /*0028*/ 	.byte	0x04, 0x17
        /*002a*/ 	.short	(.L_13 - .L_12)
.L_12:
        /*002c*/ 	.word	0x00000000
        /*0030*/ 	.short	0x0001
        /*0032*/ 	.short	0x0008
        /*0034*/ 	.byte	0x00, 0xf5, 0x21, 0x00


	//----- nvinfo : EIATTR_KPARAM_INFO
	.align		4
.L_13:
        /*0038*/ 	.byte	0x04, 0x17
        /*003a*/ 	.short	(.L_15 - .L_14)
.L_14:
        /*003c*/ 	.word	0x00000000
        /*0040*/ 	.short	0x0000
        /*0042*/ 	.short	0x0000
        /*0044*/ 	.byte	0x00, 0xf5, 0x21, 0x00


	//----- nvinfo : EIATTR_SPARSE_MMA_MASK
	.align		4
.L_15:
        /*0048*/ 	.byte	0x03, 0x50
        /*004a*/ 	.short	0x0000


	//----- nvinfo : EIATTR_MAXREG_COUNT
	.align		4
        /*004c*/ 	.byte	0x03, 0x1b
        /*004e*/ 	.short	0x00ff


	//----- nvinfo : EIATTR_NUM_BARRIERS
	.align		4
        /*0050*/ 	.byte	0x02, 0x4c
        /*0052*/ 	.byte	0x01
	.zero		1


	//----- nvinfo : EIATTR_MERCURY_ISA_VERSION
	.align		4
        /*0054*/ 	.byte	0x03, 0x5f
        /*0056*/ 	.short	0x0101


	//----- nvinfo : EIATTR_VRC_CTA_INIT_COUNT
	.align		4
        /*0058*/ 	.byte	0x02, 0x4a
	.zero		1
	.zero		1


	//----- nvinfo : EIATTR_EXIT_INSTR_OFFSETS
	.align		4
        /*005c*/ 	.byte	0x04, 0x1c
        /*005e*/ 	.short	(.L_17 - .L_16)


	//   ....[0]....
.L_16:
        /*0060*/ 	.word	0x000001a0


	//   ....[1]....
        /*0064*/ 	.word	0x00000250


	//----- nvinfo : EIATTR_CBANK_PARAM_SIZE
	.align		4
.L_17:
        /*0068*/ 	.byte	0x03, 0x19
        /*006a*/ 	.short	0x0018


	//----- nvinfo : EIATTR_PARAM_CBANK
	.align		4
        /*006c*/ 	.byte	0x04, 0x0a
        /*006e*/ 	.short	(.L_19 - .L_18)
	.align		4
.L_18:
        /*0070*/ 	.word	index@(.nv.constant0._Z21MatrixTransposeKernelPfS_ii)
        /*0074*/ 	.short	0x0380
        /*0076*/ 	.short	0x0018


	//----- nvinfo : EIATTR_SW_WAR
	.align		4
.L_19:
        /*0078*/ 	.byte	0x04, 0x36
        /*007a*/ 	.short	(.L_21 - .L_20)
.L_20:
        /*007c*/ 	.word	0x00000008
.L_21:


//--------------------- .nv.callgraph             --------------------------
	.section	.nv.callgraph,"",@"SHT_CUDA_CALLGRAPH"
	.align	4
	.sectionentsize	8
	.align		4
        /*0000*/ 	.word	0x00000000
	.align		4
        /*0004*/ 	.word	0xffffffff
	.align		4
        /*0008*/ 	.word	0x00000000
	.align		4
        /*000c*/ 	.word	0xfffffffe
	.align		4
        /*0010*/ 	.word	0x00000000
	.align		4
        /*0014*/ 	.word	0xfffffffd
	.align		4
        /*0018*/ 	.word	0x00000000
	.align		4
        /*001c*/ 	.word	0xfffffffc


//--------------------- .text._Z21MatrixTransposeKernelPfS_ii --------------------------
	.section	.text._Z21MatrixTransposeKernelPfS_ii,"ax",@progbits
	.align	128
        .global         _Z21MatrixTransposeKernelPfS_ii
        .type           _Z21MatrixTransposeKernelPfS_ii,@function
        .size           _Z21MatrixTransposeKernelPfS_ii,(.L_x_1 - _Z21MatrixTransposeKernelPfS_ii)
        .other          _Z21MatrixTransposeKernelPfS_ii,@"STO_CUDA_ENTRY STV_DEFAULT"
_Z21MatrixTransposeKernelPfS_ii:
.text._Z21MatrixTransposeKernelPfS_ii:
[----:B------:R-:W-:Y:S01]  /*0000*/  LDC R1, c[0x0][0x37c] ;  /* 0x0000df00ff017b82 */ /* 0x000fe20000000800 */
[----:B------:R-:W0:Y:S01]  /*0010*/  S2R R6, SR_CTAID.Y ;  /* 0x0000000000067919 */ /* 0x000e220000002600 */
[----:B------:R-:W1:Y:S01]  /*0020*/  LDCU.64 UR6, c[0x0][0x390] ;  /* 0x00007200ff0677ac */ /* 0x000e620008000a00 */
[----:B------:R-:W0:Y:S01]  /*0030*/  S2R R11, SR_TID.X ;  /* 0x00000000000b7919 */ /* 0x000e220000002100 */
[----:B------:R-:W2:Y:S01]  /*0040*/  LDCU.64 UR4, c[0x0][0x358] ;  /* 0x00006b00ff0477ac */ /* 0x000ea20008000a00 */
[----:B------:R-:W3:Y:S01]  /*0050*/  S2R R9, SR_TID.Y ;  /* 0x0000000000097919 */ /* 0x000ee20000002200 */
[----:B------:R-:W3:Y:S01]  /*0060*/  S2R R4, SR_CTAID.X ;  /* 0x0000000000047919 */ /* 0x000ee20000002500 */
[----:B0-----:R-:W-:-:S05]  /*0070*/  IMAD R5, R6, 0x20, R11 ;  /* 0x0000002006057824 */ /* 0x001fca00078e020b */
[----:B-1----:R-:W-:Y:S01]  /*0080*/  ISETP.GE.AND P0, PT, R5, UR7, PT ;  /* 0x0000000705007c0c */ /* 0x002fe2000bf06270 */
[----:B---3--:R-:W-:-:S05]  /*0090*/  IMAD R0, R4, 0x20, R9 ;  /* 0x0000002004007824 */ /* 0x008fca00078e0209 */
[----:B------:R-:W-:-:S13]  /*00a0*/  ISETP.GE.OR P0, PT, R0, UR6, P0 ;  /* 0x0000000600007c0c */ /* 0x000fda0008706670 */
[----:B------:R-:W0:Y:S01]  /*00b0*/  @!P0 LDC.64 R2, c[0x0][0x380] ;  /* 0x0000e000ff028b82 */ /* 0x000e220000000a00 */
[----:B------:R-:W-:-:S04]  /*00c0*/  @!P0 IMAD R5, R0, UR7, R5 ;  /* 0x0000000700058c24 */ /* 0x000fc8000f8e0205 */
[----:B0-----:R-:W-:-:S06]  /*00d0*/  @!P0 IMAD.WIDE.U32 R2, R5, 0x4, R2 ;  /* 0x0000000405028825 */ /* 0x001fcc00078e0002 */
[----:B--2---:R-:W2:Y:S01]  /*00e0*/  @!P0 LDG.E R2, desc[UR4][R2.64] ;  /* 0x0000000402028981 */ /* 0x004ea2000c1e1900 */
[----:B------:R-:W-:Y:S02]  /*00f0*/  @!P0 MOV R0, 0x400 ;  /* 0x0000040000008802 */ /* 0x000fe40000000f00 */
[----:B------:R-:W-:Y:S01]  /*0100*/  LEA R5, R4, R11, 0x5 ;  /* 0x0000000b04057211 */ /* 0x000fe200078e28ff */
[----:B------:R-:W0:Y:S03]  /*0110*/  @!P0 S2R R7, SR_CgaCtaId ;  /* 0x0000000000078919 */ /* 0x000e260000008800 */
[----:B------:R-:W-:Y:S02]  /*0120*/  ISETP.GE.AND P1, PT, R5, UR6, PT ;  /* 0x0000000605007c0c */ /* 0x000fe4000bf26270 */
[----:B0-----:R-:W-:Y:S01]  /*0130*/  @!P0 LEA R4, R7, R0, 0x18 ;  /* 0x0000000007048211 */ /* 0x001fe200078ec0ff */
[----:B------:R-:W-:-:S04]  /*0140*/  IMAD R0, R6, 0x20, R9 ;  /* 0x0000002006007824 */ /* 0x000fc800078e0209 */
[----:B------:R-:W-:Y:S01]  /*0150*/  @!P0 IMAD R4, R11, 0x84, R4 ;  /* 0x000000840b048824 */ /* 0x000fe200078e0204 */
[----:B------:R-:W-:-:S04]  /*0160*/  ISETP.GE.OR P1, PT, R0, UR7, P1 ;  /* 0x0000000700007c0c */ /* 0x000fc80008f26670 */
[----:B------:R-:W-:-:S05]  /*0170*/  @!P0 LEA R7, R9, R4, 0x2 ;  /* 0x0000000409078211 */ /* 0x000fca00078e10ff */
[----:B--2---:R0:W-:Y:S01]  /*0180*/  @!P0 STS [R7], R2 ;  /* 0x0000000207008388 */ /* 0x0041e20000000800 */
[----:B------:R-:W-:Y:S06]  /*0190*/  BAR.SYNC.DEFER_BLOCKING 0x0 ;  /* 0x0000000000007b1d */ /* 0x000fec0000010000 */
[----:B------:R-:W-:Y:S05]  /*01a0*/  @P1 EXIT ;  /* 0x000000000000194d */ /* 0x000fea0003800000 */
[----:B------:R-:W1:Y:S01]  /*01b0*/  S2R R3, SR_CgaCtaId ;  /* 0x0000000000037919 */ /* 0x000e620000008800 */
[----:B0-----:R-:W-:Y:S01]  /*01c0*/  MOV R2, 0x400 ;  /* 0x0000040000027802 */ /* 0x001fe20000000f00 */
[----:B------:R-:W-:-:S03]  /*01d0*/  IMAD R5, R0, UR6, R5 ;  /* 0x0000000600057c24 */ /* 0x000fc6000f8e0205 */
[----:B-1----:R-:W-:-:S05]  /*01e0*/  LEA R2, R3, R2, 0x18 ;  /* 0x0000000203027211 */ /* 0x002fca00078ec0ff */
[----:B------:R-:W-:-:S04]  /*01f0*/  IMAD R2, R9, 0x84, R2 ;  /* 0x0000008409027824 */ /* 0x000fc800078e0202 */
[----:B------:R-:W-:Y:S02]  /*0200*/  IMAD R4, R11, 0x4, R2 ;  /* 0x000000040b047824 */ /* 0x000fe400078e0202 */
[----:B------:R-:W0:Y:S03]  /*0210*/  LDC.64 R2, c[0x0][0x388] ;  /* 0x0000e200ff027b82 */ /* 0x000e260000000a00 */
[----:B------:R-:W1:Y:S01]  /*0220*/  LDS R7, [R4] ;  /* 0x0000000004077984 */ /* 0x000e620000000800 */
[----:B0-----:R-:W-:-:S05]  /*0230*/  IMAD.WIDE.U32 R2, R5, 0x4, R2 ;  /* 0x0000000405027825 */ /* 0x001fca00078e0002 */
[----:B-1----:R-:W-:Y:S01]  /*0240*/  STG.E desc[UR4][R2.64], R7 ;  /* 0x0000000702007986 */ /* 0x002fe2000c101904 */
[----:B------:R-:W-:Y:S05]  /*0250*/  EXIT ;  /* 0x000000000000794d */ /* 0x000fea0003800000 */
.L_x_0:
[----:B------:R-:W-:-:S00]  /*0260*/  BRA `(.L_x_0) ;  /* 0xfffffffc00fc7947 */ /* 0x000fc0000383ffff */
[----:B------:R-:W-:-:S00]  /*0270*/  NOP ;  /* 0x0000000000007918 */ /* 0x000fc00000000000 */
        /* <DEDUP_REMOVED lines=8> */
.L_x_1:


//--------------------- .nv.shared._Z21MatrixTransposeKernelPfS_ii --------------------------
	.section	.nv.shared._Z21MatrixTransposeKernelPfS_ii,"aw",@nobits
	.sectionflags	@""
	.align	4
.nv.shared._Z21MatrixTransposeKernelPfS_ii:
	.zero		5248


//--------------------- .nv.shared.reserved.0     --------------------------
	.section	.nv.shared.reserved.0,"aw",@nobits
	.weak		__nv_reservedSMEM_offset_0_alias
	.size		__nv_reservedSMEM_offset_0_alias, 0, 64
	.other		__nv_reservedSMEM_offset_0_alias,@"STO_CUDA_RESERVED_SHARED STV_DEFAULT"
__nv_reservedSMEM_offset_0_alias:
	.zero		0
	.zero		64


//--------------------- .nv.constant0._Z21MatrixTransposeKernelPfS_ii --------------------------
	.section	.nv.constant0._Z21MatrixTransposeKernelPfS_ii,"a",@progbits
	.sectionflags	@""
	.align	4
.nv.constant0._Z21MatrixTransposeKernelPfS_ii:
	.zero		920


//--------------------- SYMBOLS --------------------------

	.type		.nv.reservedSmem.offset0,@object
	.size		.nv.reservedSmem.offset0,0x4
	.type		.nv.reservedSmem.cap,@object
	.size		.nv.reservedSmem.cap,0x4
